//
// Generated by NVIDIA NVVM Compiler
//
// Compiler Build ID: CL-36424714
// Cuda compilation tools, release 13.0, V13.0.88
// Based on NVVM 20.0.0
//

.version 9.0
.target sm_100
.address_size 64

	// .globl	_Z13printBlockIdxv
.extern .func  (.param .b32 func_retval0) vprintf
(
	.param .b64 vprintf_param_0,
	.param .b64 vprintf_param_1
)
;
.global .align 1 .b8 $str[39] = {84, 104, 114, 101, 97, 100, 32, 40, 37, 100, 44, 37, 100, 44, 37, 100, 41, 32, 105, 110, 32, 98, 108, 111, 99, 107, 32, 40, 37, 100, 44, 37, 100, 44, 37, 100, 41, 10};

.visible .entry _Z13printBlockIdxv()
{
	.local .align 8 .b8 	__local_depot0[24];
	.reg .b64 	%SP;
	.reg .b64 	%SPL;
	.reg .b32 	%r<9>;
	.reg .b64 	%rd<5>;

	mov.u64 	%SPL, __local_depot0;
	cvta.local.u64 	%SP, %SPL;
	add.u64 	%rd1, %SP, 0;
	add.u64 	%rd2, %SPL, 0;
	mov.u32 	%r1, %tid.x;
	mov.u32 	%r2, %tid.y;
	mov.u32 	%r3, %tid.z;
	mov.u32 	%r4, %ctaid.x;
	mov.u32 	%r5, %ctaid.y;
	mov.u32 	%r6, %ctaid.z;
	st.local.v2.u32 	[%rd2], {%r1, %r2};
	st.local.v2.u32 	[%rd2+8], {%r3, %r4};
	st.local.v2.u32 	[%rd2+16], {%r5, %r6};
	mov.u64 	%rd3, $str;
	cvta.global.u64 	%rd4, %rd3;
	{ // callseq 0, 0
	.param .b64 param0;
	st.param.b64 	[param0], %rd4;
	.param .b64 param1;
	st.param.b64 	[param1], %rd1;
	.param .b32 retval0;
	call.uni (retval0), 
	vprintf, 
	(
	param0, 
	param1
	);
	ld.param.b32 	%r7, [retval0];
	} // callseq 0
	ret;

}


// ===== COMPILED SASS (sm_100) =====

	.target	sm_100

	.elftype	@"ET_EXEC"


//--------------------- .note.nv.tkinfo           --------------------------
	.section	.note.nv.tkinfo,"",@"SHT_NOTE"
	.sectionflags	@"SHF_NOTE_NV_TKINFO"
	.tkinfo
        /*0018*/ 	.word	0x00000002
        /*0030*/ 	.string	""
        /*0030*/ 	.string	"ptxas"
        /*0030*/ 	.string	"Cuda compilation tools, release 13.0, V13.0.88"
        /*0030*/ 	.string	"Build cuda_13.0.r13.0/compiler.36424714_0"
        /*0030*/ 	.string	"-arch sm_100 -m 64 "



//--------------------- .note.nv.cuinfo           --------------------------
	.section	.note.nv.cuinfo,"",@"SHT_NOTE"
	.sectionflags	@"SHF_NOTE_NV_CUINFO"
        /*0018*/ 	.short	0x0002
        /*001a*/ 	.short	0x0064
        /*001c*/ 	.short	0x0082
	.zero		2


//--------------------- .nv.info                  --------------------------
	.section	.nv.info,"",@"SHT_CUDA_INFO"
	.align	4


	//----- nvinfo : EIATTR_REGCOUNT
	.align		4
        /*0000*/ 	.byte	0x04, 0x2f
        /*0002*/ 	.short	(.L_2 - .L_1)
	.align		4
.L_1:
        /*0004*/ 	.word	index@(_Z13printBlockIdxv)
        /*0008*/ 	.word	0x00000018


	//----- nvinfo : EIATTR_FRAME_SIZE
	.align		4
.L_2:
        /*000c*/ 	.byte	0x04, 0x11
        /*000e*/ 	.short	(.L_4 - .L_3)
	.align		4
.L_3:
        /*0010*/ 	.word	index@(_Z13printBlockIdxv)
        /*0014*/ 	.word	0x00000018


	//----- nvinfo : EIATTR_MIN_STACK_SIZE
	.align		4
.L_4:
        /*0018*/ 	.byte	0x04, 0x12
        /*001a*/ 	.short	(.L_6 - .L_5)
	.align		4
.L_5:
        /*001c*/ 	.word	index@(_Z13printBlockIdxv)
        /*0020*/ 	.word	0x00000018
.L_6:


//--------------------- .nv.compat                --------------------------
	.section	.nv.compat,"",@"SHT_CUDA_COMPAT_INFO"
	.align	4
        /*0000*/ 	.byte	0x02, 0x09, 0x00, 0x00, 0x02, 0x02, 0x01, 0x00, 0x02, 0x05, 0x05, 0x00, 0x03, 0x07, 0x01, 0x01
        /*0010*/ 	.byte	0x02, 0x03, 0x00, 0x00, 0x02, 0x06, 0x01, 0x00, 0x04, 0x0b, 0x08, 0x00, 0x09, 0x00, 0x00, 0x00
        /*0020*/ 	.byte	0x00, 0x00, 0x00, 0x00


//--------------------- .nv.info._Z13printBlockIdxv --------------------------
	.section	.nv.info._Z13printBlockIdxv,"",@"SHT_CUDA_INFO"
	.sectionflags	@""
	.align	4


	//----- nvinfo : EIATTR_CUDA_API_VERSION
	.align		4
        /*0000*/ 	.byte	0x04, 0x37
        /*0002*/ 	.short	(.L_8 - .L_7)
.L_7:
        /*0004*/ 	.word	0x00000082


	//----- nvinfo : EIATTR_SPARSE_MMA_MASK
	.align		4
.L_8:
        /*0008*/ 	.byte	0x03, 0x50
        /*000a*/ 	.short	0x0000


	//----- nvinfo : EIATTR_MAXREG_COUNT
	.align		4
        /*000c*/ 	.byte	0x03, 0x1b
        /*000e*/ 	.short	0x00ff


	//----- nvinfo : EIATTR_EXTERNS
	.align		4
        /*0010*/ 	.byte	0x04, 0x0f
        /*0012*/ 	.short	(.L_10 - .L_9)


	//   ....[0]....
	.align		4
.L_9:
        /*0014*/ 	.word	index@(vprintf)


	//----- nvinfo : EIATTR_MERCURY_ISA_VERSION
	.align		4
.L_10:
        /*0018*/ 	.byte	0x03, 0x5f
        /*001a*/ 	.short	0x0101


	//----- nvinfo : EIATTR_VRC_CTA_INIT_COUNT
	.align		4
        /*001c*/ 	.byte	0x02, 0x4a
	.zero		1
	.zero		1


	//----- nvinfo : EIATTR_SYSCALL_OFFSETS
	.align		4
        /*0020*/ 	.byte	0x04, 0x46
        /*0022*/ 	.short	(.L_12 - .L_11)


	//   ....[0]....
.L_11:
        /*0024*/ 	.word	0x00000150


	//----- nvinfo : EIATTR_EXIT_INSTR_OFFSETS
	.align		4
.L_12:
        /*0028*/ 	.byte	0x04, 0x1c
        /*002a*/ 	.short	(.L_14 - .L_13)


	//   ....[0]....
.L_13:
        /*002c*/ 	.word	0x00000160


	//----- nvinfo : EIATTR_SW_WAR
	.align		4
.L_14:
        /*0030*/ 	.byte	0x04, 0x36
        /*0032*/ 	.short	(.L_16 - .L_15)
.L_15:
        /*0034*/ 	.word	0x00000008
.L_16:


//--------------------- .nv.callgraph             --------------------------
	.section	.nv.callgraph,"",@"SHT_CUDA_CALLGRAPH"
	.align	4
	.sectionentsize	8
	.align		4
        /*0000*/ 	.word	0x00000000
	.align		4
        /*0004*/ 	.word	0xffffffff
	.align		4
        /*0008*/ 	.word	index@(_Z13printBlockIdxv)
	.align		4
        /*000c*/ 	.word	index@(vprintf)
	.align		4
        /*0010*/ 	.word	0x00000000
	.align		4
        /*0014*/ 	.word	0xfffffffe
	.align		4
        /*0018*/ 	.word	0x00000000
	.align		4
        /*001c*/ 	.word	0xfffffffd
	.align		4
        /*0020*/ 	.word	0x00000000
	.align		4
        /*0024*/ 	.word	0xfffffffc


//--------------------- .nv.constant4             --------------------------
	.section	.nv.constant4,"a",@progbits
	.align	8
	.align		8
.nv.constant4:
        /*0000*/ 	.dword	vprintf
	.align		8
        /*0008*/ 	.dword	$str


//--------------------- .text._Z13printBlockIdxv  --------------------------
	.section	.text._Z13printBlockIdxv,"ax",@progbits
	.align	128
        .global         _Z13printBlockIdxv
        .type           _Z13printBlockIdxv,@function
        .size           _Z13printBlockIdxv,(.L_x_2 - _Z13printBlockIdxv)
        .other          _Z13printBlockIdxv,@"STO_CUDA_ENTRY STV_DEFAULT"
_Z13printBlockIdxv:
.text._Z13printBlockIdxv:
[----:B------:R-:W0:Y:S01]  /*0000*/  LDC R1, c[0x0][0x37c] ;  /* 0x0000df00ff017b82 */ /* 0x000e220000000800 */
[----:B------:R-:W1:Y:S01]  /*0010*/  S2R R8, SR_TID.X ;  /* 0x0000000000087919 */ /* 0x000e620000002100 */
[----:B0-----:R-:W-:Y:S01]  /*0020*/  VIADD R1, R1, 0xffffffe8 ;  /* 0xffffffe801017836 */ /* 0x001fe20000000000 */
[----:B------:R-:W-:Y:S01]  /*0030*/  MOV R0, 0x0 ;  /* 0x0000000000007802 */ /* 0x000fe20000000f00 */
[----:B------:R-:W0:Y:S01]  /*0040*/  LDCU UR4, c[0x0][0x2f8] ;  /* 0x00005f00ff0477ac */ /* 0x000e220008000800 */
[----:B------:R-:W1:Y:S03]  /*0050*/  S2R R9, SR_TID.Y ;  /* 0x0000000000097919 */ /* 0x000e660000002200 */
[----:B------:R2:W3:Y:S01]  /*0060*/  LDC.64 R2, c[0x4][R0] ;  /* 0x0100000000027b82 */ /* 0x0004e20000000a00 */
[----:B------:R-:W4:Y:S01]  /*0070*/  LDCU.64 UR6, c[0x4][0x8] ;  /* 0x01000100ff0677ac */ /* 0x000f220008000a00 */
[----:B------:R-:W5:Y:S01]  /*0080*/  S2R R10, SR_TID.Z ;  /* 0x00000000000a7919 */ /* 0x000f620000002300 */
[----:B------:R-:W2:Y:S01]  /*0090*/  LDCU UR5, c[0x0][0x2fc] ;  /* 0x00005f80ff0577ac */ /* 0x000ea20008000800 */
[----:B------:R-:W5:Y:S01]  /*00a0*/  S2R R11, SR_CTAID.X ;  /* 0x00000000000b7919 */ /* 0x000f620000002500 */
[----:B------:R-:W5:Y:S01]  /*00b0*/  S2R R12, SR_CTAID.Y ;  /* 0x00000000000c7919 */ /* 0x000f620000002600 */
[----:B------:R-:W5:Y:S01]  /*00c0*/  S2R R13, SR_CTAID.Z ;  /* 0x00000000000d7919 */ /* 0x000f620000002700 */
[----:B0-----:R-:W-:Y:S01]  /*00d0*/  IADD3 R6, P0, PT, R1, UR4, RZ ;  /* 0x0000000401067c10 */ /* 0x001fe2000ff1e0ff */
[----:B----4-:R-:W-:Y:S01]  /*00e0*/  IMAD.U32 R4, RZ, RZ, UR6 ;  /* 0x00000006ff047e24 */ /* 0x010fe2000f8e00ff */
[----:B------:R-:W-:-:S03]  /*00f0*/  MOV R5, UR7 ;  /* 0x0000000700057c02 */ /* 0x000fc60008000f00 */
[----:B--2---:R-:W-:Y:S01]  /*0100*/  IMAD.X R7, RZ, RZ, UR5, P0 ;  /* 0x00000005ff077e24 */ /* 0x004fe200080e06ff */
[----:B-1----:R0:W-:Y:S04]  /*0110*/  STL.64 [R1], R8 ;  /* 0x0000000801007387 */ /* 0x0021e80000100a00 */
[----:B-----5:R0:W-:Y:S04]  /*0120*/  STL.64 [R1+0x8], R10 ;  /* 0x0000080a01007387 */ /* 0x0201e80000100a00 */
[----:B------:R0:W-:Y:S02]  /*0130*/  STL.64 [R1+0x10], R12 ;  /* 0x0000100c01007387 */ /* 0x0001e40000100a00 */
[----:B------:R-:W-:-:S07]  /*0140*/  LEPC R20, `(.L_x_0) ;  /* 0x000000001014794e */ /* 0x000fce0000000000 */
[----:B0--3--:R-:W-:Y:S05]  /*0150*/  CALL.ABS.NOINC R2 ;  /* 0x0000000002007343 */ /* 0x009fea0003c00000 */
.L_x_0:
[----:B------:R-:W-:Y:S05]  /*0160*/  EXIT ;  /* 0x000000000000794d */ /* 0x000fea0003800000 */
.L_x_1:
[----:B------:R-:W-:-:S00]  /*0170*/  BRA `(.L_x_1) ;  /* 0xfffffffc00fc7947 */ /* 0x000fc0000383ffff */
[----:B------:R-:W-:-:S00]  /*0180*/  NOP ;  /* 0x0000000000007918 */ /* 0x000fc00000000000 */
[----:B------:R-:W-:-:S00]  /*0190*/  NOP ;  /* 0x0000000000007918 */ /* 0x000fc00000000000 */
[----:B------:R-:W-:-:S00]  /*01a0*/  NOP ;  /* 0x0000000000007918 */ /* 0x000fc00000000000 */
[----:B------:R-:W-:-:S00]  /*01b0*/  NOP ;  /* 0x0000000000007918 */ /* 0x000fc00000000000 */
[----:B------:R-:W-:-:S00]  /*01c0*/  NOP ;  /* 0x0000000000007918 */ /* 0x000fc00000000000 */
[----:B------:R-:W-:-:S00]  /*01d0*/  NOP ;  /* 0x0000000000007918 */ /* 0x000fc00000000000 */
[----:B------:R-:W-:-:S00]  /*01e0*/  NOP ;  /* 0x0000000000007918 */ /* 0x000fc00000000000 */
[----:B------:R-:W-:-:S00]  /*01f0*/  NOP ;  /* 0x0000000000007918 */ /* 0x000fc00000000000 */
.L_x_2:


//--------------------- .nv.global.init           --------------------------
	.section	.nv.global.init,"aw",@progbits
.nv.global.init:
	.type		$str,@object
	.size		$str,(.L_0 - $str)
$str:
        /*0000*/ 	.byte	0x54, 0x68, 0x72, 0x65, 0x61, 0x64, 0x20, 0x28, 0x25, 0x64, 0x2c, 0x25, 0x64, 0x2c, 0x25, 0x64
        /*0010*/ 	.byte	0x29, 0x20, 0x69, 0x6e, 0x20, 0x62, 0x6c, 0x6f, 0x63, 0x6b, 0x20, 0x28, 0x25, 0x64, 0x2c, 0x25
        /*0020*/ 	.byte	0x64, 0x2c, 0x25, 0x64, 0x29, 0x0a, 0x00
.L_0:


//--------------------- .nv.shared.reserved.0     --------------------------
	.section	.nv.shared.reserved.0,"aw",@nobits
	.weak		__nv_reservedSMEM_offset_0_alias
	.size		__nv_reservedSMEM_offset_0_alias, 0, 64
	.other		__nv_reservedSMEM_offset_0_alias,@"STO_CUDA_RESERVED_SHARED STV_DEFAULT"
__nv_reservedSMEM_offset_0_alias:
	.zero		0
	.zero		64


//--------------------- .nv.constant0._Z13printBlockIdxv --------------------------
	.section	.nv.constant0._Z13printBlockIdxv,"a",@progbits
	.sectionflags	@""
	.align	4
.nv.constant0._Z13printBlockIdxv:
	.zero		896


//--------------------- SYMBOLS --------------------------

	.type		.nv.reservedSmem.offset0,@object
	.size		.nv.reservedSmem.offset0,0x4
	.type		vprintf,@function
